//
// Generated by NVIDIA NVVM Compiler
//
// Compiler Build ID: CL-36424714
// Cuda compilation tools, release 13.0, V13.0.88
// Based on NVVM 20.0.0
//

.version 9.0
.target sm_100
.address_size 64

	// .globl	_Z14vectorMultiplyPfS_S_i
.extern .func  (.param .b32 func_retval0) vprintf
(
	.param .b64 vprintf_param_0,
	.param .b64 vprintf_param_1
)
;
.global .align 1 .b8 $str[41] = {73, 110, 116, 101, 114, 109, 101, 100, 105, 97, 116, 101, 32, 112, 114, 111, 100, 117, 99, 116, 32, 65, 91, 37, 100, 93, 32, 42, 32, 66, 91, 37, 100, 93, 32, 61, 32, 37, 102, 10};

.visible .entry _Z14vectorMultiplyPfS_S_i(
	.param .u64 .ptr .align 1 _Z14vectorMultiplyPfS_S_i_param_0,
	.param .u64 .ptr .align 1 _Z14vectorMultiplyPfS_S_i_param_1,
	.param .u64 .ptr .align 1 _Z14vectorMultiplyPfS_S_i_param_2,
	.param .u32 _Z14vectorMultiplyPfS_S_i_param_3
)
{
	.local .align 16 .b8 	__local_depot0[16];
	.reg .b64 	%SP;
	.reg .b64 	%SPL;
	.reg .pred 	%p<2>;
	.reg .b32 	%r<8>;
	.reg .b32 	%f<5>;
	.reg .b64 	%rd<14>;
	.reg .b64 	%fd<2>;

	mov.u64 	%SPL, __local_depot0;
	cvta.local.u64 	%SP, %SPL;
	ld.param.u64 	%rd1, [_Z14vectorMultiplyPfS_S_i_param_0];
	ld.param.u64 	%rd2, [_Z14vectorMultiplyPfS_S_i_param_1];
	ld.param.u64 	%rd3, [_Z14vectorMultiplyPfS_S_i_param_2];
	ld.param.u32 	%r2, [_Z14vectorMultiplyPfS_S_i_param_3];
	mov.u32 	%r3, %ctaid.x;
	mov.u32 	%r4, %ntid.x;
	mov.u32 	%r5, %tid.x;
	mad.lo.s32 	%r1, %r3, %r4, %r5;
	setp.ge.s32 	%p1, %r1, %r2;
	@%p1 bra 	$L__BB0_2;
	add.u64 	%rd4, %SP, 0;
	add.u64 	%rd5, %SPL, 0;
	cvta.to.global.u64 	%rd6, %rd1;
	cvta.to.global.u64 	%rd7, %rd2;
	cvta.to.global.u64 	%rd8, %rd3;
	mul.wide.s32 	%rd9, %r1, 4;
	add.s64 	%rd10, %rd6, %rd9;
	ld.global.f32 	%f1, [%rd10];
	add.s64 	%rd11, %rd7, %rd9;
	ld.global.f32 	%f2, [%rd11];
	mul.f32 	%f3, %f1, %f2;
	cvt.f64.f32 	%fd1, %f3;
	st.local.v2.u32 	[%rd5], {%r1, %r1};
	st.local.f64 	[%rd5+8], %fd1;
	mov.u64 	%rd12, $str;
	cvta.global.u64 	%rd13, %rd12;
	{ // callseq 0, 0
	.param .b64 param0;
	st.param.b64 	[param0], %rd13;
	.param .b64 param1;
	st.param.b64 	[param1], %rd4;
	.param .b32 retval0;
	call.uni (retval0), 
	vprintf, 
	(
	param0, 
	param1
	);
	ld.param.b32 	%r6, [retval0];
	} // callseq 0
	atom.global.add.f32 	%f4, [%rd8], %f3;
$L__BB0_2:
	ret;

}


// ===== COMPILED SASS (sm_100) =====

	.target	sm_100

	.elftype	@"ET_EXEC"


//--------------------- .note.nv.tkinfo           --------------------------
	.section	.note.nv.tkinfo,"",@"SHT_NOTE"
	.sectionflags	@"SHF_NOTE_NV_TKINFO"
	.tkinfo
        /*0018*/ 	.word	0x00000002
        /*0030*/ 	.string	""
        /*0030*/ 	.string	"ptxas"
        /*0030*/ 	.string	"Cuda compilation tools, release 13.0, V13.0.88"
        /*0030*/ 	.string	"Build cuda_13.0.r13.0/compiler.36424714_0"
        /*0030*/ 	.string	"-arch sm_100 -m 64 "



//--------------------- .note.nv.cuinfo           --------------------------
	.section	.note.nv.cuinfo,"",@"SHT_NOTE"
	.sectionflags	@"SHF_NOTE_NV_CUINFO"
        /*0018*/ 	.short	0x0002
        /*001a*/ 	.short	0x0064
        /*001c*/ 	.short	0x0082
	.zero		2


//--------------------- .nv.info                  --------------------------
	.section	.nv.info,"",@"SHT_CUDA_INFO"
	.align	4


	//----- nvinfo : EIATTR_REGCOUNT
	.align		4
        /*0000*/ 	.byte	0x04, 0x2f
        /*0002*/ 	.short	(.L_2 - .L_1)
	.align		4
.L_1:
        /*0004*/ 	.word	index@(_Z14vectorMultiplyPfS_S_i)
        /*0008*/ 	.word	0x00000018


	//----- nvinfo : EIATTR_FRAME_SIZE
	.align		4
.L_2:
        /*000c*/ 	.byte	0x04, 0x11
        /*000e*/ 	.short	(.L_4 - .L_3)
	.align		4
.L_3:
        /*0010*/ 	.word	index@(_Z14vectorMultiplyPfS_S_i)
        /*0014*/ 	.word	0x00000010


	//----- nvinfo : EIATTR_MIN_STACK_SIZE
	.align		4
.L_4:
        /*0018*/ 	.byte	0x04, 0x12
        /*001a*/ 	.short	(.L_6 - .L_5)
	.align		4
.L_5:
        /*001c*/ 	.word	index@(_Z14vectorMultiplyPfS_S_i)
        /*0020*/ 	.word	0x00000010
.L_6:


//--------------------- .nv.compat                --------------------------
	.section	.nv.compat,"",@"SHT_CUDA_COMPAT_INFO"
	.align	4
        /*0000*/ 	.byte	0x02, 0x09, 0x00, 0x00, 0x02, 0x02, 0x01, 0x00, 0x02, 0x05, 0x05, 0x00, 0x03, 0x07, 0x01, 0x01
        /*0010*/ 	.byte	0x02, 0x03, 0x00, 0x00, 0x02, 0x06, 0x01, 0x00, 0x04, 0x0b, 0x08, 0x00, 0x09, 0x00, 0x00, 0x00
        /*0020*/ 	.byte	0x00, 0x00, 0x00, 0x00


//--------------------- .nv.info._Z14vectorMultiplyPfS_S_i --------------------------
	.section	.nv.info._Z14vectorMultiplyPfS_S_i,"",@"SHT_CUDA_INFO"
	.sectionflags	@""
	.align	4


	//----- nvinfo : EIATTR_CUDA_API_VERSION
	.align		4
        /*0000*/ 	.byte	0x04, 0x37
        /*0002*/ 	.short	(.L_8 - .L_7)
.L_7:
        /*0004*/ 	.word	0x00000082


	//----- nvinfo : EIATTR_KPARAM_INFO
	.align		4
.L_8:
        /*0008*/ 	.byte	0x04, 0x17
        /*000a*/ 	.short	(.L_10 - .L_9)
.L_9:
        /*000c*/ 	.word	0x00000000
        /*0010*/ 	.short	0x0003
        /*0012*/ 	.short	0x0018
        /*0014*/ 	.byte	0x00, 0xf0, 0x11, 0x00


	//----- nvinfo : EIATTR_KPARAM_INFO
	.align		4
.L_10:
        /*0018*/ 	.byte	0x04, 0x17
        /*001a*/ 	.short	(.L_12 - .L_11)
.L_11:
        /*001c*/ 	.word	0x00000000
        /*0020*/ 	.short	0x0002
        /*0022*/ 	.short	0x0010
        /*0024*/ 	.byte	0x00, 0xf5, 0x21, 0x00


	//----- nvinfo : EIATTR_KPARAM_INFO
	.align		4
.L_12:
        /*0028*/ 	.byte	0x04, 0x17
        /*002a*/ 	.short	(.L_14 - .L_13)
.L_13:
        /*002c*/ 	.word	0x00000000
        /*0030*/ 	.short	0x0001
        /*0032*/ 	.short	0x0008
        /*0034*/ 	.byte	0x00, 0xf5, 0x21, 0x00


	//----- nvinfo : EIATTR_KPARAM_INFO
	.align		4
.L_14:
        /*0038*/ 	.byte	0x04, 0x17
        /*003a*/ 	.short	(.L_16 - .L_15)
.L_15:
        /*003c*/ 	.word	0x00000000
        /*0040*/ 	.short	0x0000
        /*0042*/ 	.short	0x0000
        /*0044*/ 	.byte	0x00, 0xf5, 0x21, 0x00


	//----- nvinfo : EIATTR_SPARSE_MMA_MASK
	.align		4
.L_16:
        /*0048*/ 	.byte	0x03, 0x50
        /*004a*/ 	.short	0x0000


	//----- nvinfo : EIATTR_MAXREG_COUNT
	.align		4
        /*004c*/ 	.byte	0x03, 0x1b
        /*004e*/ 	.short	0x00ff


	//----- nvinfo : EIATTR_EXTERNS
	.align		4
        /*0050*/ 	.byte	0x04, 0x0f
        /*0052*/ 	.short	(.L_18 - .L_17)


	//   ....[0]....
	.align		4
.L_17:
        /*0054*/ 	.word	index@(vprintf)


	//----- nvinfo : EIATTR_MERCURY_ISA_VERSION
	.align		4
.L_18:
        /*0058*/ 	.byte	0x03, 0x5f
        /*005a*/ 	.short	0x0101


	//----- nvinfo : EIATTR_VRC_CTA_INIT_COUNT
	.align		4
        /*005c*/ 	.byte	0x02, 0x4a
	.zero		1
	.zero		1


	//----- nvinfo : EIATTR_SYSCALL_OFFSETS
	.align		4
        /*0060*/ 	.byte	0x04, 0x46
        /*0062*/ 	.short	(.L_20 - .L_19)


	//   ....[0]....
.L_19:
        /*0064*/ 	.word	0x000001f0


	//----- nvinfo : EIATTR_EXIT_INSTR_OFFSETS
	.align		4
.L_20:
        /*0068*/ 	.byte	0x04, 0x1c
        /*006a*/ 	.short	(.L_22 - .L_21)


	//   ....[0]....
.L_21:
        /*006c*/ 	.word	0x000000c0


	//   ....[1]....
        /*0070*/ 	.word	0x00000220


	//----- nvinfo : EIATTR_CRS_STACK_SIZE
	.align		4
.L_22:
        /*0074*/ 	.byte	0x04, 0x1e
        /*0076*/ 	.short	(.L_24 - .L_23)
.L_23:
        /*0078*/ 	.word	0x00000000


	//----- nvinfo : EIATTR_CBANK_PARAM_SIZE
	.align		4
.L_24:
        /*007c*/ 	.byte	0x03, 0x19
        /*007e*/ 	.short	0x001c


	//----- nvinfo : EIATTR_PARAM_CBANK
	.align		4
        /*0080*/ 	.byte	0x04, 0x0a
        /*0082*/ 	.short	(.L_26 - .L_25)
	.align		4
.L_25:
        /*0084*/ 	.word	index@(.nv.constant0._Z14vectorMultiplyPfS_S_i)
        /*0088*/ 	.short	0x0380
        /*008a*/ 	.short	0x001c


	//----- nvinfo : EIATTR_SW_WAR
	.align		4
.L_26:
        /*008c*/ 	.byte	0x04, 0x36
        /*008e*/ 	.short	(.L_28 - .L_27)
.L_27:
        /*0090*/ 	.word	0x00000008
.L_28:


//--------------------- .nv.callgraph             --------------------------
	.section	.nv.callgraph,"",@"SHT_CUDA_CALLGRAPH"
	.align	4
	.sectionentsize	8
	.align		4
        /*0000*/ 	.word	0x00000000
	.align		4
        /*0004*/ 	.word	0xffffffff
	.align		4
        /*0008*/ 	.word	index@(_Z14vectorMultiplyPfS_S_i)
	.align		4
        /*000c*/ 	.word	index@(vprintf)
	.align		4
        /*0010*/ 	.word	0x00000000
	.align		4
        /*0014*/ 	.word	0xfffffffe
	.align		4
        /*0018*/ 	.word	0x00000000
	.align		4
        /*001c*/ 	.word	0xfffffffd
	.align		4
        /*0020*/ 	.word	0x00000000
	.align		4
        /*0024*/ 	.word	0xfffffffc


//--------------------- .nv.constant4             --------------------------
	.section	.nv.constant4,"a",@progbits
	.align	8
	.align		8
.nv.constant4:
        /*0000*/ 	.dword	vprintf
	.align		8
        /*0008*/ 	.dword	$str


//--------------------- .text._Z14vectorMultiplyPfS_S_i --------------------------
	.section	.text._Z14vectorMultiplyPfS_S_i,"ax",@progbits
	.align	128
        .global         _Z14vectorMultiplyPfS_S_i
        .type           _Z14vectorMultiplyPfS_S_i,@function
        .size           _Z14vectorMultiplyPfS_S_i,(.L_x_2 - _Z14vectorMultiplyPfS_S_i)
        .other          _Z14vectorMultiplyPfS_S_i,@"STO_CUDA_ENTRY STV_DEFAULT"
_Z14vectorMultiplyPfS_S_i:
.text._Z14vectorMultiplyPfS_S_i:
[----:B------:R-:W0:Y:S01]  /*0000*/  LDC R1, c[0x0][0x37c] ;  /* 0x0000df00ff017b82 */ /* 0x000e220000000800 */
[----:B------:R-:W1:Y:S01]  /*0010*/  S2R R3, SR_TID.X ;  /* 0x0000000000037919 */ /* 0x000e620000002100 */
[----:B------:R-:W2:Y:S06]  /*0020*/  LDCU UR5, c[0x0][0x2fc] ;  /* 0x00005f80ff0577ac */ /* 0x000eac0008000800 */
[----:B------:R-:W1:Y:S01]  /*0030*/  S2UR UR6, SR_CTAID.X ;  /* 0x00000000000679c3 */ /* 0x000e620000002500 */
[----:B0-----:R-:W-:Y:S01]  /*0040*/  IADD3 R1, PT, PT, R1, -0x10, RZ ;  /* 0xfffffff001017810 */ /* 0x001fe20007ffe0ff */
[----:B------:R-:W0:Y:S01]  /*0050*/  LDCU UR7, c[0x0][0x398] ;  /* 0x00007300ff0777ac */ /* 0x000e220008000800 */
[----:B------:R-:W3:Y:S05]  /*0060*/  LDCU UR4, c[0x0][0x2f8] ;  /* 0x00005f00ff0477ac */ /* 0x000eea0008000800 */
[----:B------:R-:W1:Y:S01]  /*0070*/  LDC R8, c[0x0][0x360] ;  /* 0x0000d800ff087b82 */ /* 0x000e620000000800 */
[----:B---3--:R-:W-:-:S04]  /*0080*/  IADD3 R6, P1, PT, R1, UR4, RZ ;  /* 0x0000000401067c10 */ /* 0x008fc8000ff3e0ff */
[----:B--2---:R-:W-:Y:S01]  /*0090*/  IADD3.X R7, PT, PT, RZ, UR5, RZ, P1, !PT ;  /* 0x00000005ff077c10 */ /* 0x004fe20008ffe4ff */
[----:B-1----:R-:W-:-:S05]  /*00a0*/  IMAD R8, R8, UR6, R3 ;  /* 0x0000000608087c24 */ /* 0x002fca000f8e0203 */
[----:B0-----:R-:W-:-:S13]  /*00b0*/  ISETP.GE.AND P0, PT, R8, UR7, PT ;  /* 0x0000000708007c0c */ /* 0x001fda000bf06270 */
[----:B------:R-:W-:Y:S05]  /*00c0*/  @P0 EXIT ;  /* 0x000000000000094d */ /* 0x000fea0003800000 */
[----:B------:R-:W0:Y:S01]  /*00d0*/  LDC.64 R12, c[0x0][0x388] ;  /* 0x0000e200ff0c7b82 */ /* 0x000e220000000a00 */
[----:B------:R-:W1:Y:S07]  /*00e0*/  LDCU.64 UR36, c[0x0][0x358] ;  /* 0x00006b00ff2477ac */ /* 0x000e6e0008000a00 */
[----:B------:R-:W2:Y:S01]  /*00f0*/  LDC.64 R10, c[0x0][0x380] ;  /* 0x0000e000ff0a7b82 */ /* 0x000ea20000000a00 */
[----:B------:R-:W-:Y:S01]  /*0100*/  IMAD.MOV.U32 R9, RZ, RZ, R8 ;  /* 0x000000ffff097224 */ /* 0x000fe200078e0008 */
[----:B------:R-:W-:Y:S01]  /*0110*/  MOV R0, 0x0 ;  /* 0x0000000000007802 */ /* 0x000fe20000000f00 */
[----:B------:R-:W3:Y:S01]  /*0120*/  LDCU.64 UR4, c[0x4][0x8] ;  /* 0x01000100ff0477ac */ /* 0x000ee20008000a00 */
[----:B0-----:R-:W-:-:S06]  /*0130*/  IMAD.WIDE R12, R8, 0x4, R12 ;  /* 0x00000004080c7825 */ /* 0x001fcc00078e020c */
[----:B-1----:R-:W4:Y:S01]  /*0140*/  LDG.E R13, desc[UR36][R12.64] ;  /* 0x000000240c0d7981 */ /* 0x002f22000c1e1900 */
[----:B--2---:R-:W-:-:S05]  /*0150*/  IMAD.WIDE R10, R8, 0x4, R10 ;  /* 0x00000004080a7825 */ /* 0x004fca00078e020a */
[----:B------:R-:W4:Y:S01]  /*0160*/  LDG.E R2, desc[UR36][R10.64] ;  /* 0x000000240a027981 */ /* 0x000f22000c1e1900 */
[----:B------:R0:W1:Y:S03]  /*0170*/  LDC.64 R16, c[0x4][R0] ;  /* 0x0100000000107b82 */ /* 0x0000660000000a00 */
[----:B------:R0:W-:Y:S01]  /*0180*/  STL.64 [R1], R8 ;  /* 0x0000000801007387 */ /* 0x0001e20000100a00 */
[----:B---3--:R-:W-:Y:S01]  /*0190*/  MOV R4, UR4 ;  /* 0x0000000400047c02 */ /* 0x008fe20008000f00 */
[----:B------:R-:W-:Y:S02]  /*01a0*/  IMAD.U32 R5, RZ, RZ, UR5 ;  /* 0x00000005ff057e24 */ /* 0x000fe4000f8e00ff */
[----:B----4-:R-:W-:-:S04]  /*01b0*/  FMUL R2, R2, R13 ;  /* 0x0000000d02027220 */ /* 0x010fc80000400000 */
[----:B------:R-:W2:Y:S02]  /*01c0*/  F2F.F64.F32 R14, R2 ;  /* 0x00000002000e7310 */ /* 0x000ea40000201800 */
[----:B-12---:R0:W-:Y:S02]  /*01d0*/  STL.64 [R1+0x8], R14 ;  /* 0x0000080e01007387 */ /* 0x0061e40000100a00 */
[----:B------:R-:W-:-:S07]  /*01e0*/  LEPC R20, `(.L_x_0) ;  /* 0x000000001014794e */ /* 0x000fce0000000000 */
[----:B0-----:R-:W-:Y:S05]  /*01f0*/  CALL.ABS.NOINC R16 ;  /* 0x0000000010007343 */ /* 0x001fea0003c00000 */
.L_x_0:
[----:B------:R-:W0:Y:S02]  /*0200*/  LDC.64 R4, c[0x0][0x390] ;  /* 0x0000e400ff047b82 */ /* 0x000e240000000a00 */
[----:B0-----:R-:W-:Y:S01]  /*0210*/  REDG.E.ADD.F32.FTZ.RN.STRONG.GPU desc[UR36][R4.64], R2 ;  /* 0x00000002040079a6 */ /* 0x001fe2000c12f324 */
[----:B------:R-:W-:Y:S05]  /*0220*/  EXIT ;  /* 0x000000000000794d */ /* 0x000fea0003800000 */
.L_x_1:
[----:B------:R-:W-:-:S00]  /*0230*/  BRA `(.L_x_1) ;  /* 0xfffffffc00fc7947 */ /* 0x000fc0000383ffff */
[----:B------:R-:W-:-:S00]  /*0240*/  NOP ;  /* 0x0000000000007918 */ /* 0x000fc00000000000 */
        /* <DEDUP_REMOVED lines=11> */
.L_x_2:


//--------------------- .nv.global.init           --------------------------
	.section	.nv.global.init,"aw",@progbits
.nv.global.init:
	.type		$str,@object
	.size		$str,(.L_0 - $str)
$str:
        /*0000*/ 	.byte	0x49, 0x6e, 0x74, 0x65, 0x72, 0x6d, 0x65, 0x64, 0x69, 0x61, 0x74, 0x65, 0x20, 0x70, 0x72, 0x6f
        /*0010*/ 	.byte	0x64, 0x75, 0x63, 0x74, 0x20, 0x41, 0x5b, 0x25, 0x64, 0x5d, 0x20, 0x2a, 0x20, 0x42, 0x5b, 0x25
        /*0020*/ 	.byte	0x64, 0x5d, 0x20, 0x3d, 0x20, 0x25, 0x66, 0x0a, 0x00
.L_0:


//--------------------- .nv.shared.reserved.0     --------------------------
	.section	.nv.shared.reserved.0,"aw",@nobits
	.weak		__nv_reservedSMEM_offset_0_alias
	.size		__nv_reservedSMEM_offset_0_alias, 0, 64
	.other		__nv_reservedSMEM_offset_0_alias,@"STO_CUDA_RESERVED_SHARED STV_DEFAULT"
__nv_reservedSMEM_offset_0_alias:
	.zero		0
	.zero		64


//--------------------- .nv.constant0._Z14vectorMultiplyPfS_S_i --------------------------
	.section	.nv.constant0._Z14vectorMultiplyPfS_S_i,"a",@progbits
	.sectionflags	@""
	.align	4
.nv.constant0._Z14vectorMultiplyPfS_S_i:
	.zero		924


//--------------------- SYMBOLS --------------------------

	.type		.nv.reservedSmem.offset0,@object
	.size		.nv.reservedSmem.offset0,0x4
	.type		vprintf,@function
